//
// Generated by NVIDIA NVVM Compiler
//
// Compiler Build ID: CL-36424714
// Cuda compilation tools, release 13.0, V13.0.88
// Based on NVVM 20.0.0
//

.version 9.0
.target sm_100
.address_size 64

	// .globl	_Z15MatrixMulKernelPdS_S_iii
// _ZZ15MatrixMulKernelPdS_S_iiiE8A_shared has been demoted
// _ZZ15MatrixMulKernelPdS_S_iiiE8B_shared has been demoted

.visible .entry _Z15MatrixMulKernelPdS_S_iii(
	.param .u64 .ptr .align 1 _Z15MatrixMulKernelPdS_S_iii_param_0,
	.param .u64 .ptr .align 1 _Z15MatrixMulKernelPdS_S_iii_param_1,
	.param .u64 .ptr .align 1 _Z15MatrixMulKernelPdS_S_iii_param_2,
	.param .u32 _Z15MatrixMulKernelPdS_S_iii_param_3,
	.param .u32 _Z15MatrixMulKernelPdS_S_iii_param_4,
	.param .u32 _Z15MatrixMulKernelPdS_S_iii_param_5
)
{
	.reg .pred 	%p<10>;
	.reg .b32 	%r<89>;
	.reg .b64 	%rd<13>;
	.reg .b64 	%fd<69>;
	// demoted variable
	.shared .align 8 .b8 _ZZ15MatrixMulKernelPdS_S_iiiE8A_shared[3872];
	// demoted variable
	.shared .align 8 .b8 _ZZ15MatrixMulKernelPdS_S_iiiE8B_shared[3872];
	ld.param.u64 	%rd2, [_Z15MatrixMulKernelPdS_S_iii_param_0];
	ld.param.u64 	%rd3, [_Z15MatrixMulKernelPdS_S_iii_param_1];
	ld.param.u64 	%rd4, [_Z15MatrixMulKernelPdS_S_iii_param_2];
	ld.param.u32 	%r22, [_Z15MatrixMulKernelPdS_S_iii_param_4];
	ld.param.u32 	%r23, [_Z15MatrixMulKernelPdS_S_iii_param_5];
	cvta.to.global.u64 	%rd5, %rd4;
	cvta.to.global.u64 	%rd6, %rd3;
	cvta.to.global.u64 	%rd7, %rd2;
	mov.u32 	%r24, %ntid.x;
	mov.u32 	%r25, %ctaid.x;
	mov.u32 	%r26, %tid.x;
	mad.lo.s32 	%r27, %r24, %r25, %r26;
	mov.u32 	%r28, %ntid.y;
	mov.u32 	%r29, %ctaid.y;
	mov.u32 	%r30, %tid.y;
	mad.lo.s32 	%r1, %r28, %r29, %r30;
	mul.lo.s32 	%r2, %r23, %r27;
	add.s32 	%r31, %r2, %r1;
	mul.wide.u32 	%rd8, %r31, 8;
	add.s64 	%rd9, %rd7, %rd8;
	ld.global.f64 	%fd13, [%rd9];
	shl.b32 	%r32, %r31, 3;
	mov.u32 	%r33, _ZZ15MatrixMulKernelPdS_S_iiiE8A_shared;
	add.s32 	%r34, %r33, %r32;
	st.shared.f64 	[%r34], %fd13;
	mad.lo.s32 	%r35, %r22, %r27, %r1;
	mul.wide.u32 	%rd10, %r35, 8;
	add.s64 	%rd11, %rd6, %rd10;
	ld.global.f64 	%fd14, [%rd11];
	shl.b32 	%r36, %r35, 3;
	mov.u32 	%r37, _ZZ15MatrixMulKernelPdS_S_iiiE8B_shared;
	add.s32 	%r38, %r37, %r36;
	st.shared.f64 	[%r38], %fd14;
	bar.sync 	0;
	add.s64 	%rd1, %rd5, %rd10;
	mov.b64 	%rd12, 0;
	st.global.u64 	[%rd1], %rd12;
	setp.lt.s32 	%p1, %r23, 1;
	@%p1 bra 	$L__BB0_13;
	and.b32  	%r3, %r23, 7;
	setp.lt.u32 	%p2, %r23, 8;
	mov.b32 	%r87, 0;
	mov.f64 	%fd68, 0d0000000000000000;
	@%p2 bra 	$L__BB0_4;
	and.b32  	%r87, %r23, 2147483640;
	neg.s32 	%r85, %r87;
	shl.b32 	%r40, %r1, 3;
	add.s32 	%r84, %r37, %r40;
	shl.b32 	%r7, %r22, 6;
	shl.b32 	%r42, %r2, 3;
	add.s32 	%r44, %r42, %r33;
	add.s32 	%r83, %r44, 32;
	shl.b32 	%r9, %r22, 3;
	mov.f64 	%fd68, 0d0000000000000000;
$L__BB0_3:
	.pragma "nounroll";
	ld.shared.f64 	%fd18, [%r83+-32];
	ld.shared.f64 	%fd19, [%r84];
	fma.rn.f64 	%fd20, %fd18, %fd19, %fd68;
	ld.shared.f64 	%fd21, [%r83+-24];
	add.s32 	%r45, %r84, %r9;
	ld.shared.f64 	%fd22, [%r45];
	fma.rn.f64 	%fd23, %fd21, %fd22, %fd20;
	ld.shared.f64 	%fd24, [%r83+-16];
	add.s32 	%r46, %r45, %r9;
	ld.shared.f64 	%fd25, [%r46];
	fma.rn.f64 	%fd26, %fd24, %fd25, %fd23;
	ld.shared.f64 	%fd27, [%r83+-8];
	add.s32 	%r47, %r46, %r9;
	ld.shared.f64 	%fd28, [%r47];
	fma.rn.f64 	%fd29, %fd27, %fd28, %fd26;
	ld.shared.f64 	%fd30, [%r83];
	add.s32 	%r48, %r47, %r9;
	ld.shared.f64 	%fd31, [%r48];
	fma.rn.f64 	%fd32, %fd30, %fd31, %fd29;
	ld.shared.f64 	%fd33, [%r83+8];
	add.s32 	%r49, %r48, %r9;
	ld.shared.f64 	%fd34, [%r49];
	fma.rn.f64 	%fd35, %fd33, %fd34, %fd32;
	ld.shared.f64 	%fd36, [%r83+16];
	add.s32 	%r50, %r49, %r9;
	ld.shared.f64 	%fd37, [%r50];
	fma.rn.f64 	%fd38, %fd36, %fd37, %fd35;
	ld.shared.f64 	%fd39, [%r83+24];
	add.s32 	%r51, %r50, %r9;
	ld.shared.f64 	%fd40, [%r51];
	fma.rn.f64 	%fd68, %fd39, %fd40, %fd38;
	add.s32 	%r85, %r85, 8;
	add.s32 	%r84, %r84, %r7;
	add.s32 	%r83, %r83, 64;
	setp.ne.s32 	%p3, %r85, 0;
	@%p3 bra 	$L__BB0_3;
$L__BB0_4:
	setp.eq.s32 	%p4, %r3, 0;
	@%p4 bra 	$L__BB0_12;
	and.b32  	%r17, %r23, 3;
	setp.lt.u32 	%p5, %r3, 4;
	@%p5 bra 	$L__BB0_7;
	add.s32 	%r52, %r87, %r2;
	shl.b32 	%r53, %r52, 3;
	add.s32 	%r55, %r33, %r53;
	ld.shared.f64 	%fd42, [%r55];
	mad.lo.s32 	%r56, %r87, %r22, %r1;
	shl.b32 	%r57, %r56, 3;
	add.s32 	%r59, %r37, %r57;
	ld.shared.f64 	%fd43, [%r59];
	fma.rn.f64 	%fd44, %fd42, %fd43, %fd68;
	ld.shared.f64 	%fd45, [%r55+8];
	shl.b32 	%r60, %r22, 3;
	add.s32 	%r61, %r59, %r60;
	ld.shared.f64 	%fd46, [%r61];
	fma.rn.f64 	%fd47, %fd45, %fd46, %fd44;
	ld.shared.f64 	%fd48, [%r55+16];
	add.s32 	%r62, %r61, %r60;
	ld.shared.f64 	%fd49, [%r62];
	fma.rn.f64 	%fd50, %fd48, %fd49, %fd47;
	ld.shared.f64 	%fd51, [%r55+24];
	add.s32 	%r63, %r62, %r60;
	ld.shared.f64 	%fd52, [%r63];
	fma.rn.f64 	%fd68, %fd51, %fd52, %fd50;
	add.s32 	%r87, %r87, 4;
$L__BB0_7:
	setp.eq.s32 	%p6, %r17, 0;
	@%p6 bra 	$L__BB0_12;
	setp.eq.s32 	%p7, %r17, 1;
	@%p7 bra 	$L__BB0_10;
	add.s32 	%r64, %r87, %r2;
	shl.b32 	%r65, %r64, 3;
	add.s32 	%r67, %r33, %r65;
	ld.shared.f64 	%fd54, [%r67];
	mad.lo.s32 	%r68, %r87, %r22, %r1;
	shl.b32 	%r69, %r68, 3;
	add.s32 	%r71, %r37, %r69;
	ld.shared.f64 	%fd55, [%r71];
	fma.rn.f64 	%fd56, %fd54, %fd55, %fd68;
	ld.shared.f64 	%fd57, [%r67+8];
	shl.b32 	%r72, %r22, 3;
	add.s32 	%r73, %r71, %r72;
	ld.shared.f64 	%fd58, [%r73];
	fma.rn.f64 	%fd68, %fd57, %fd58, %fd56;
	add.s32 	%r87, %r87, 2;
$L__BB0_10:
	and.b32  	%r74, %r23, 1;
	setp.eq.b32 	%p8, %r74, 1;
	not.pred 	%p9, %p8;
	@%p9 bra 	$L__BB0_12;
	add.s32 	%r75, %r87, %r2;
	shl.b32 	%r76, %r75, 3;
	add.s32 	%r78, %r33, %r76;
	ld.shared.f64 	%fd59, [%r78];
	mad.lo.s32 	%r79, %r87, %r22, %r1;
	shl.b32 	%r80, %r79, 3;
	add.s32 	%r82, %r37, %r80;
	ld.shared.f64 	%fd60, [%r82];
	fma.rn.f64 	%fd68, %fd59, %fd60, %fd68;
$L__BB0_12:
	st.global.f64 	[%rd1], %fd68;
$L__BB0_13:
	ret;

}


// ===== COMPILED SASS (sm_100) =====

	.target	sm_100

	.elftype	@"ET_EXEC"


//--------------------- .note.nv.tkinfo           --------------------------
	.section	.note.nv.tkinfo,"",@"SHT_NOTE"
	.sectionflags	@"SHF_NOTE_NV_TKINFO"
	.tkinfo
        /*0018*/ 	.word	0x00000002
        /*0030*/ 	.string	""
        /*0030*/ 	.string	"ptxas"
        /*0030*/ 	.string	"Cuda compilation tools, release 13.0, V13.0.88"
        /*0030*/ 	.string	"Build cuda_13.0.r13.0/compiler.36424714_0"
        /*0030*/ 	.string	"-arch sm_100 -m 64 "



//--------------------- .note.nv.cuinfo           --------------------------
	.section	.note.nv.cuinfo,"",@"SHT_NOTE"
	.sectionflags	@"SHF_NOTE_NV_CUINFO"
        /*0018*/ 	.short	0x0002
        /*001a*/ 	.short	0x0064
        /*001c*/ 	.short	0x0082
	.zero		2


//--------------------- .nv.info                  --------------------------
	.section	.nv.info,"",@"SHT_CUDA_INFO"
	.align	4


	//----- nvinfo : EIATTR_REGCOUNT
	.align		4
        /*0000*/ 	.byte	0x04, 0x2f
        /*0002*/ 	.short	(.L_1 - .L_0)
	.align		4
.L_0:
        /*0004*/ 	.word	index@(_Z15MatrixMulKernelPdS_S_iii)
        /*0008*/ 	.word	0x00000020


	//----- nvinfo : EIATTR_FRAME_SIZE
	.align		4
.L_1:
        /*000c*/ 	.byte	0x04, 0x11
        /*000e*/ 	.short	(.L_3 - .L_2)
	.align		4
.L_2:
        /*0010*/ 	.word	index@(_Z15MatrixMulKernelPdS_S_iii)
        /*0014*/ 	.word	0x00000000


	//----- nvinfo : EIATTR_MIN_STACK_SIZE
	.align		4
.L_3:
        /*0018*/ 	.byte	0x04, 0x12
        /*001a*/ 	.short	(.L_5 - .L_4)
	.align		4
.L_4:
        /*001c*/ 	.word	index@(_Z15MatrixMulKernelPdS_S_iii)
        /*0020*/ 	.word	0x00000000
.L_5:


//--------------------- .nv.compat                --------------------------
	.section	.nv.compat,"",@"SHT_CUDA_COMPAT_INFO"
	.align	4
        /*0000*/ 	.byte	0x02, 0x09, 0x00, 0x00, 0x02, 0x02, 0x01, 0x00, 0x02, 0x05, 0x05, 0x00, 0x03, 0x07, 0x01, 0x01
        /*0010*/ 	.byte	0x02, 0x03, 0x00, 0x00, 0x02, 0x06, 0x01, 0x00, 0x04, 0x0b, 0x08, 0x00, 0x01, 0x00, 0x00, 0x00
        /*0020*/ 	.byte	0x00, 0x00, 0x00, 0x00


//--------------------- .nv.info._Z15MatrixMulKernelPdS_S_iii --------------------------
	.section	.nv.info._Z15MatrixMulKernelPdS_S_iii,"",@"SHT_CUDA_INFO"
	.sectionflags	@""
	.align	4


	//----- nvinfo : EIATTR_CUDA_API_VERSION
	.align		4
        /*0000*/ 	.byte	0x04, 0x37
        /*0002*/ 	.short	(.L_7 - .L_6)
.L_6:
        /*0004*/ 	.word	0x00000082


	//----- nvinfo : EIATTR_KPARAM_INFO
	.align		4
.L_7:
        /*0008*/ 	.byte	0x04, 0x17
        /*000a*/ 	.short	(.L_9 - .L_8)
.L_8:
        /*000c*/ 	.word	0x00000000
        /*0010*/ 	.short	0x0005
        /*0012*/ 	.short	0x0020
        /*0014*/ 	.byte	0x00, 0xf0, 0x11, 0x00


	//----- nvinfo : EIATTR_KPARAM_INFO
	.align		4
.L_9:
        /*0018*/ 	.byte	0x04, 0x17
        /*001a*/ 	.short	(.L_11 - .L_10)
.L_10:
        /*001c*/ 	.word	0x00000000
        /*0020*/ 	.short	0x0004
        /*0022*/ 	.short	0x001c
        /*0024*/ 	.byte	0x00, 0xf0, 0x11, 0x00


	//----- nvinfo : EIATTR_KPARAM_INFO
	.align		4
.L_11:
        /*0028*/ 	.byte	0x04, 0x17
        /*002a*/ 	.short	(.L_13 - .L_12)
.L_12:
        /*002c*/ 	.word	0x00000000
        /*0030*/ 	.short	0x0003
        /*0032*/ 	.short	0x0018
        /*0034*/ 	.byte	0x00, 0xf0, 0x11, 0x00


	//----- nvinfo : EIATTR_KPARAM_INFO
	.align		4
.L_13:
        /*0038*/ 	.byte	0x04, 0x17
        /*003a*/ 	.short	(.L_15 - .L_14)
.L_14:
        /*003c*/ 	.word	0x00000000
        /*0040*/ 	.short	0x0002
        /*0042*/ 	.short	0x0010
        /*0044*/ 	.byte	0x00, 0xf5, 0x21, 0x00


	//----- nvinfo : EIATTR_KPARAM_INFO
	.align		4
.L_15:
        /*0048*/ 	.byte	0x04, 0x17
        /*004a*/ 	.short	(.L_17 - .L_16)
.L_16:
        /*004c*/ 	.word	0x00000000
        /*0050*/ 	.short	0x0001
        /*0052*/ 	.short	0x0008
        /*0054*/ 	.byte	0x00, 0xf5, 0x21, 0x00


	//----- nvinfo : EIATTR_KPARAM_INFO
	.align		4
.L_17:
        /*0058*/ 	.byte	0x04, 0x17
        /*005a*/ 	.short	(.L_19 - .L_18)
.L_18:
        /*005c*/ 	.word	0x00000000
        /*0060*/ 	.short	0x0000
        /*0062*/ 	.short	0x0000
        /*0064*/ 	.byte	0x00, 0xf5, 0x21, 0x00


	//----- nvinfo : EIATTR_SPARSE_MMA_MASK
	.align		4
.L_19:
        /*0068*/ 	.byte	0x03, 0x50
        /*006a*/ 	.short	0x0000


	//----- nvinfo : EIATTR_MAXREG_COUNT
	.align		4
        /*006c*/ 	.byte	0x03, 0x1b
        /*006e*/ 	.short	0x00ff


	//----- nvinfo : EIATTR_NUM_BARRIERS
	.align		4
        /*0070*/ 	.byte	0x02, 0x4c
        /*0072*/ 	.byte	0x01
	.zero		1


	//----- nvinfo : EIATTR_MERCURY_ISA_VERSION
	.align		4
        /*0074*/ 	.byte	0x03, 0x5f
        /*0076*/ 	.short	0x0101


	//----- nvinfo : EIATTR_VRC_CTA_INIT_COUNT
	.align		4
        /*0078*/ 	.byte	0x02, 0x4a
	.zero		1
	.zero		1


	//----- nvinfo : EIATTR_EXIT_INSTR_OFFSETS
	.align		4
        /*007c*/ 	.byte	0x04, 0x1c
        /*007e*/ 	.short	(.L_21 - .L_20)


	//   ....[0]....
.L_20:
        /*0080*/ 	.word	0x00000230


	//   ....[1]....
        /*0084*/ 	.word	0x00000870


	//----- nvinfo : EIATTR_CBANK_PARAM_SIZE
	.align		4
.L_21:
        /*0088*/ 	.byte	0x03, 0x19
        /*008a*/ 	.short	0x0024


	//----- nvinfo : EIATTR_PARAM_CBANK
	.align		4
        /*008c*/ 	.byte	0x04, 0x0a
        /*008e*/ 	.short	(.L_23 - .L_22)
	.align		4
.L_22:
        /*0090*/ 	.word	index@(.nv.constant0._Z15MatrixMulKernelPdS_S_iii)
        /*0094*/ 	.short	0x0380
        /*0096*/ 	.short	0x0024


	//----- nvinfo : EIATTR_SW_WAR
	.align		4
.L_23:
        /*0098*/ 	.byte	0x04, 0x36
        /*009a*/ 	.short	(.L_25 - .L_24)
.L_24:
        /*009c*/ 	.word	0x00000008
.L_25:


//--------------------- .nv.callgraph             --------------------------
	.section	.nv.callgraph,"",@"SHT_CUDA_CALLGRAPH"
	.align	4
	.sectionentsize	8
	.align		4
        /*0000*/ 	.word	0x00000000
	.align		4
        /*0004*/ 	.word	0xffffffff
	.align		4
        /*0008*/ 	.word	0x00000000
	.align		4
        /*000c*/ 	.word	0xfffffffe
	.align		4
        /*0010*/ 	.word	0x00000000
	.align		4
        /*0014*/ 	.word	0xfffffffd
	.align		4
        /*0018*/ 	.word	0x00000000
	.align		4
        /*001c*/ 	.word	0xfffffffc


//--------------------- .text._Z15MatrixMulKernelPdS_S_iii --------------------------
	.section	.text._Z15MatrixMulKernelPdS_S_iii,"ax",@progbits
	.align	128
        .global         _Z15MatrixMulKernelPdS_S_iii
        .type           _Z15MatrixMulKernelPdS_S_iii,@function
        .size           _Z15MatrixMulKernelPdS_S_iii,(.L_x_6 - _Z15MatrixMulKernelPdS_S_iii)
        .other          _Z15MatrixMulKernelPdS_S_iii,@"STO_CUDA_ENTRY STV_DEFAULT"
_Z15MatrixMulKernelPdS_S_iii:
.text._Z15MatrixMulKernelPdS_S_iii:
[----:B------:R-:W-:Y:S01]  /*0000*/  LDC R1, c[0x0][0x37c] ;  /* 0x0000df00ff017b82 */ /* 0x000fe20000000800 */
[----:B------:R-:W0:Y:S07]  /*0010*/  S2R R5, SR_CTAID.X ;  /* 0x0000000000057919 */ /* 0x000e2e0000002500 */
[----:B------:R-:W1:Y:S01]  /*0020*/  LDC R0, c[0x0][0x3a0] ;  /* 0x0000e800ff007b82 */ /* 0x000e620000000800 */
[----:B------:R-:W0:Y:S01]  /*0030*/  LDCU UR4, c[0x0][0x360] ;  /* 0x00006c00ff0477ac */ /* 0x000e220008000800 */
[----:B------:R-:W0:Y:S01]  /*0040*/  S2R R4, SR_TID.X ;  /* 0x0000000000047919 */ /* 0x000e220000002100 */
[----:B------:R-:W2:Y:S01]  /*0050*/  LDCU UR5, c[0x0][0x364] ;  /* 0x00006c80ff0577ac */ /* 0x000ea20008000800 */
[----:B------:R-:W2:Y:S04]  /*0060*/  S2R R3, SR_CTAID.Y ;  /* 0x0000000000037919 */ /* 0x000ea80000002600 */
[----:B------:R-:W3:Y:S01]  /*0070*/  LDC R2, c[0x0][0x39c] ;  /* 0x0000e700ff027b82 */ /* 0x000ee20000000800 */
[----:B------:R-:W4:Y:S01]  /*0080*/  LDCU.64 UR8, c[0x0][0x358] ;  /* 0x00006b00ff0877ac */ /* 0x000f220008000a00 */
[----:B------:R-:W2:Y:S06]  /*0090*/  S2R R8, SR_TID.Y ;  /* 0x0000000000087919 */ /* 0x000eac0000002200 */
[----:B------:R-:W5:Y:S08]  /*00a0*/  LDC.64 R6, c[0x0][0x380] ;  /* 0x0000e000ff067b82 */ /* 0x000f700000000a00 */
[----:B------:R-:W4:Y:S01]  /*00b0*/  LDC.64 R10, c[0x0][0x388] ;  /* 0x0000e200ff0a7b82 */ /* 0x000f220000000a00 */
[----:B0-----:R-:W-:-:S04]  /*00c0*/  IMAD R5, R5, UR4, R4 ;  /* 0x0000000405057c24 */ /* 0x001fc8000f8e0204 */
[----:B-1----:R-:W-:Y:S02]  /*00d0*/  IMAD R4, R5, R0, RZ ;  /* 0x0000000005047224 */ /* 0x002fe400078e02ff */
[----:B--2---:R-:W-:Y:S01]  /*00e0*/  IMAD R3, R3, UR5, R8 ;  /* 0x0000000503037c24 */ /* 0x004fe2000f8e0208 */
[----:B------:R-:W0:Y:S03]  /*00f0*/  S2UR UR6, SR_CgaCtaId ;  /* 0x00000000000679c3 */ /* 0x000e260000008800 */
[----:B------:R-:W-:Y:S02]  /*0100*/  IMAD.IADD R13, R3, 0x1, R4 ;  /* 0x00000001030d7824 */ /* 0x000fe400078e0204 */
[----:B---3--:R-:W-:Y:S02]  /*0110*/  IMAD R5, R5, R2, R3 ;  /* 0x0000000205057224 */ /* 0x008fe400078e0203 */
[----:B-----5:R-:W-:Y:S01]  /*0120*/  IMAD.WIDE.U32 R6, R13, 0x8, R6 ;  /* 0x000000080d067825 */ /* 0x020fe200078e0006 */
[----:B------:R-:W-:Y:S01]  /*0130*/  UMOV UR4, 0x400 ;  /* 0x0000040000047882 */ /* 0x000fe20000000000 */
[----:B------:R-:W1:Y:S02]  /*0140*/  LDC.64 R8, c[0x0][0x390] ;  /* 0x0000e400ff087b82 */ /* 0x000e640000000a00 */
[----:B----4-:R-:W-:-:S02]  /*0150*/  IMAD.WIDE.U32 R10, R5, 0x8, R10 ;  /* 0x00000008050a7825 */ /* 0x010fc400078e000a */
[----:B------:R-:W2:Y:S04]  /*0160*/  LDG.E.64 R6, desc[UR8][R6.64] ;  /* 0x0000000806067981 */ /* 0x000ea8000c1e1b00 */
[----:B------:R-:W3:Y:S01]  /*0170*/  LDG.E.64 R10, desc[UR8][R10.64] ;  /* 0x000000080a0a7981 */ /* 0x000ee2000c1e1b00 */
[----:B------:R-:W-:Y:S01]  /*0180*/  UIADD3 UR5, UPT, UPT, UR4, 0xf20, URZ ;  /* 0x00000f2004057890 */ /* 0x000fe2000fffe0ff */
[----:B------:R-:W-:Y:S01]  /*0190*/  ISETP.GE.AND P0, PT, R0, 0x1, PT ;  /* 0x000000010000780c */ /* 0x000fe20003f06270 */
[----:B0-----:R-:W-:Y:S02]  /*01a0*/  ULEA UR4, UR6, UR4, 0x18 ;  /* 0x0000000406047291 */ /* 0x001fe4000f8ec0ff */
[----:B------:R-:W-:-:S04]  /*01b0*/  ULEA UR5, UR6, UR5, 0x18 ;  /* 0x0000000506057291 */ /* 0x000fc8000f8ec0ff */
[----:B------:R-:W-:Y:S02]  /*01c0*/  LEA R13, R13, UR4, 0x3 ;  /* 0x000000040d0d7c11 */ /* 0x000fe4000f8e18ff */
[C---:B------:R-:W-:Y:S01]  /*01d0*/  LEA R15, R5.reuse, UR5, 0x3 ;  /* 0x00000005050f7c11 */ /* 0x040fe2000f8e18ff */
[----:B-1----:R-:W-:Y:S02]  /*01e0*/  IMAD.WIDE.U32 R8, R5, 0x8, R8 ;  /* 0x0000000805087825 */ /* 0x002fe400078e0008 */
[----:B--2---:R0:W-:Y:S04]  /*01f0*/  STS.64 [R13], R6 ;  /* 0x000000060d007388 */ /* 0x0041e80000000a00 */
[----:B---3--:R0:W-:Y:S01]  /*0200*/  STS.64 [R15], R10 ;  /* 0x0000000a0f007388 */ /* 0x0081e20000000a00 */
[----:B------:R-:W-:Y:S06]  /*0210*/  BAR.SYNC.DEFER_BLOCKING 0x0 ;  /* 0x0000000000007b1d */ /* 0x000fec0000010000 */
[----:B------:R0:W-:Y:S01]  /*0220*/  STG.E.64 desc[UR8][R8.64], RZ ;  /* 0x000000ff08007986 */ /* 0x0001e2000c101b08 */
[----:B------:R-:W-:Y:S05]  /*0230*/  @!P0 EXIT ;  /* 0x000000000000894d */ /* 0x000fea0003800000 */
[C---:B------:R-:W-:Y:S01]  /*0240*/  ISETP.GE.U32.AND P1, PT, R0.reuse, 0x8, PT ;  /* 0x000000080000780c */ /* 0x040fe20003f26070 */
[----:B0-----:R-:W-:Y:S01]  /*0250*/  IMAD.MOV.U32 R7, RZ, RZ, RZ ;  /* 0x000000ffff077224 */ /* 0x001fe200078e00ff */
[----:B------:R-:W-:Y:S02]  /*0260*/  LOP3.LUT R5, R0, 0x7, RZ, 0xc0, !PT ;  /* 0x0000000700057812 */ /* 0x000fe400078ec0ff */
[----:B------:R-:W-:Y:S02]  /*0270*/  CS2R R20, SRZ ;  /* 0x0000000000147805 */ /* 0x000fe4000001ff00 */
[----:B------:R-:W-:-:S07]  /*0280*/  ISETP.NE.AND P0, PT, R5, RZ, PT ;  /* 0x000000ff0500720c */ /* 0x000fce0003f05270 */
[----:B------:R-:W-:Y:S06]  /*0290*/  @!P1 BRA `(.L_x_0) ;  /* 0x0000000000a89947 */ /* 0x000fec0003800000 */
[----:B------:R-:W-:Y:S02]  /*02a0*/  LEA R6, R4, UR4, 0x3 ;  /* 0x0000000404067c11 */ /* 0x000fe4000f8e18ff */
[----:B------:R-:W-:Y:S02]  /*02b0*/  CS2R R20, SRZ ;  /* 0x0000000000147805 */ /* 0x000fe4000001ff00 */
[----:B------:R-:W-:Y:S02]  /*02c0*/  LOP3.LUT R7, R0, 0x7ffffff8, RZ, 0xc0, !PT ;  /* 0x7ffffff800077812 */ /* 0x000fe400078ec0ff */
[----:B------:R-:W-:Y:S01]  /*02d0*/  LEA R25, R3, UR5, 0x3 ;  /* 0x0000000503197c11 */ /* 0x000fe2000f8e18ff */
[----:B------:R-:W-:Y:S01]  /*02e0*/  VIADD R6, R6, 0x20 ;  /* 0x0000002006067836 */ /* 0x000fe20000000000 */
[----:B------:R-:W-:-:S07]  /*02f0*/  IADD3 R24, PT, PT, -R7, RZ, RZ ;  /* 0x000000ff07187210 */ /* 0x000fce0007ffe1ff */
.L_x_1:
[----:B------:R-:W-:Y:S01]  /*0300*/  LDS.64 R14, [R6+-0x20] ;  /* 0xffffe000060e7984 */ /* 0x000fe20000000a00 */
[----:B------:R-:W-:Y:S01]  /*0310*/  IMAD R17, R2, 0x8, R25 ;  /* 0x0000000802117824 */ /* 0x000fe200078e0219 */
[----:B------:R-:W-:Y:S02]  /*0320*/  IADD3 R24, PT, PT, R24, 0x8, RZ ;  /* 0x0000000818187810 */ /* 0x000fe40007ffe0ff */
[----:B------:R0:W1:Y:S01]  /*0330*/  LDS.64 R12, [R25] ;  /* 0x00000000190c7984 */ /* 0x0000620000000a00 */
[----:B------:R-:W-:Y:S01]  /*0340*/  IMAD R27, R2, 0x8, R17 ;  /* 0x00000008021b7824 */ /* 0x000fe200078e0211 */
[----:B------:R-:W-:Y:S02]  /*0350*/  ISETP.NE.AND P1, PT, R24, RZ, PT ;  /* 0x000000ff1800720c */ /* 0x000fe40003f25270 */
[----:B------:R-:W-:Y:S01]  /*0360*/  LDS.64 R10, [R6+-0x18] ;  /* 0xffffe800060a7984 */ /* 0x000fe20000000a00 */
[----:B------:R-:W-:-:S03]  /*0370*/  IMAD R29, R2, 0x8, R27 ;  /* 0x00000008021d7824 */ /* 0x000fc600078e021b */
[----:B------:R-:W2:Y:S01]  /*0380*/  LDS.64 R22, [R17] ;  /* 0x0000000011167984 */ /* 0x000ea20000000a00 */
[C---:B0-----:R-:W-:Y:S01]  /*0390*/  IMAD R25, R2.reuse, 0x40, R25 ;  /* 0x0000004002197824 */ /* 0x041fe200078e0219 */
[C---:B------:R-:W-:Y:S02]  /*03a0*/  LEA R26, R2.reuse, R29, 0x3 ;  /* 0x0000001d021a7211 */ /* 0x040fe400078e18ff */
[----:B------:R0:W-:Y:S03]  /*03b0*/  LDS.64 R18, [R27] ;  /* 0x000000001b127984 */ /* 0x0001e60000000a00 */
[C---:B------:R-:W-:Y:S01]  /*03c0*/  IMAD R28, R2.reuse, 0x8, R26 ;  /* 0x00000008021c7824 */ /* 0x040fe200078e021a */
[----:B------:R-:W-:Y:S03]  /*03d0*/  LDS.64 R16, [R26] ;  /* 0x000000001a107984 */ /* 0x000fe60000000a00 */
[C---:B0-----:R-:W-:Y:S01]  /*03e0*/  IMAD R27, R2.reuse, 0x8, R28 ;  /* 0x00000008021b7824 */ /* 0x041fe200078e021c */
[----:B-1----:R-:W-:Y:S01]  /*03f0*/  DFMA R12, R14, R12, R20 ;  /* 0x0000000c0e0c722b */ /* 0x002fe20000000014 */
[----:B------:R-:W0:Y:S04]  /*0400*/  LDS.64 R20, [R6+-0x10] ;  /* 0xfffff00006147984 */ /* 0x000e280000000a00 */
[----:B------:R-:W-:Y:S03]  /*0410*/  LDS.64 R14, [R6] ;  /* 0x00000000060e7984 */ /* 0x000fe60000000a00 */
[----:B--2---:R-:W-:Y:S01]  /*0420*/  DFMA R22, R10, R22, R12 ;  /* 0x000000160a16722b */ /* 0x004fe2000000000c */
[----:B------:R-:W-:Y:S04]  /*0430*/  LDS.64 R10, [R6+-0x8] ;  /* 0xfffff800060a7984 */ /* 0x000fe80000000a00 */
[----:B------:R-:W1:Y:S03]  /*0440*/  LDS.64 R12, [R29] ;  /* 0x000000001d0c7984 */ /* 0x000e660000000a00 */
[----:B0-----:R-:W-:Y:S01]  /*0450*/  DFMA R18, R20, R18, R22 ;  /* 0x000000121412722b */ /* 0x001fe20000000016 */
[----:B------:R-:W-:Y:S01]  /*0460*/  IMAD R22, R2, 0x8, R27 ;  /* 0x0000000802167824 */ /* 0x000fe200078e021b */
[----:B------:R-:W-:Y:S05]  /*0470*/  LDS.64 R20, [R6+0x18] ;  /* 0x0000180006147984 */ /* 0x000fea0000000a00 */
[----:B------:R-:W-:Y:S01]  /*0480*/  LDS.64 R22, [R22] ;  /* 0x0000000016167984 */ /* 0x000fe20000000a00 */
[----:B-1----:R-:W-:-:S03]  /*0490*/  DFMA R18, R10, R12, R18 ;  /* 0x0000000c0a12722b */ /* 0x002fc60000000012 */
[----:B------:R-:W-:Y:S04]  /*04a0*/  LDS.64 R10, [R6+0x8] ;  /* 0x00000800060a7984 */ /* 0x000fe80000000a00 */
[----:B------:R-:W0:Y:S01]  /*04b0*/  LDS.64 R12, [R28] ;  /* 0x000000001c0c7984 */ /* 0x000e220000000a00 */
[----:B------:R-:W-:-:S03]  /*04c0*/  DFMA R14, R14, R16, R18 ;  /* 0x000000100e0e722b */ /* 0x000fc60000000012 */
[----:B------:R1:W-:Y:S04]  /*04d0*/  LDS.64 R16, [R6+0x10] ;  /* 0x0000100006107984 */ /* 0x0003e80000000a00 */
[----:B------:R-:W2:Y:S01]  /*04e0*/  LDS.64 R18, [R27] ;  /* 0x000000001b127984 */ /* 0x000ea20000000a00 */
[----:B-1----:R-:W-:Y:S01]  /*04f0*/  VIADD R6, R6, 0x40 ;  /* 0x0000004006067836 */ /* 0x002fe20000000000 */
[----:B0-----:R-:W-:-:S08]  /*0500*/  DFMA R10, R10, R12, R14 ;  /* 0x0000000c0a0a722b */ /* 0x001fd0000000000e */
[----:B--2---:R-:W-:-:S08]  /*0510*/  DFMA R10, R16, R18, R10 ;  /* 0x00000012100a722b */ /* 0x004fd0000000000a */
[----:B------:R-:W-:Y:S01]  /*0520*/  DFMA R20, R20, R22, R10 ;  /* 0x000000161414722b */ /* 0x000fe2000000000a */
[----:B------:R-:W-:Y:S10]  /*0530*/  @P1 BRA `(.L_x_1) ;  /* 0xfffffffc00701947 */ /* 0x000ff4000383ffff */
.L_x_0:
[----:B------:R-:W-:Y:S05]  /*0540*/  @!P0 BRA `(.L_x_2) ;  /* 0x0000000000c48947 */ /* 0x000fea0003800000 */
[----:B------:R-:W-:Y:S02]  /*0550*/  ISETP.GE.U32.AND P0, PT, R5, 0x4, PT ;  /* 0x000000040500780c */ /* 0x000fe40003f06070 */
[----:B------:R-:W-:-:S04]  /*0560*/  LOP3.LUT R6, R0, 0x3, RZ, 0xc0, !PT ;  /* 0x0000000300067812 */ /* 0x000fc800078ec0ff */
[----:B------:R-:W-:-:S07]  /*0570*/  ISETP.NE.AND P1, PT, R6, RZ, PT ;  /* 0x000000ff0600720c */ /* 0x000fce0003f25270 */
[----:B------:R-:W-:Y:S06]  /*0580*/  @!P0 BRA `(.L_x_3) ;  /* 0x0000000000508947 */ /* 0x000fec0003800000 */
[----:B------:R-:W-:Y:S02]  /*0590*/  IMAD.IADD R5, R4, 0x1, R7 ;  /* 0x0000000104057824 */ /* 0x000fe400078e0207 */
[C---:B------:R-:W-:Y:S01]  /*05a0*/  IMAD R10, R7.reuse, R2, R3 ;  /* 0x00000002070a7224 */ /* 0x040fe200078e0203 */
[----:B------:R-:W-:Y:S02]  /*05b0*/  IADD3 R7, PT, PT, R7, 0x4, RZ ;  /* 0x0000000407077810 */ /* 0x000fe40007ffe0ff */
[----:B------:R-:W-:Y:S02]  /*05c0*/  LEA R5, R5, UR4, 0x3 ;  /* 0x0000000405057c11 */ /* 0x000fe4000f8e18ff */
[----:B------:R-:W-:-:S03]  /*05d0*/  LEA R29, R10, UR5, 0x3 ;  /* 0x000000050a1d7c11 */ /* 0x000fc6000f8e18ff */
[----:B------:R-:W-:Y:S01]  /*05e0*/  LDS.64 R26, [R5] ;  /* 0x00000000051a7984 */ /* 0x000fe20000000a00 */
[----:B------:R-:W-:-:S03]  /*05f0*/  LEA R28, R2, R29, 0x3 ;  /* 0x0000001d021c7211 */ /* 0x000fc600078e18ff */
[----:B------:R-:W0:Y:S02]  /*0600*/  LDS.64 R10, [R29] ;  /* 0x000000001d0a7984 */ /* 0x000e240000000a00 */
[C---:B------:R-:W-:Y:S02]  /*0610*/  IMAD R23, R2.reuse, 0x8, R28 ;  /* 0x0000000802177824 */ /* 0x040fe400078e021c */
[----:B------:R-:W-:Y:S02]  /*0620*/  LDS.64 R12, [R5+0x8] ;  /* 0x00000800050c7984 */ /* 0x000fe40000000a00 */
[----:B------:R-:W-:Y:S02]  /*0630*/  IMAD R24, R2, 0x8, R23 ;  /* 0x0000000802187824 */ /* 0x000fe400078e0217 */
[----:B------:R-:W1:Y:S04]  /*0640*/  LDS.64 R14, [R28] ;  /* 0x000000001c0e7984 */ /* 0x000e680000000a00 */
[----:B------:R-:W-:Y:S04]  /*0650*/  LDS.64 R16, [R5+0x10] ;  /* 0x0000100005107984 */ /* 0x000fe80000000a00 */
[----:B------:R-:W2:Y:S04]  /*0660*/  LDS.64 R18, [R23] ;  /* 0x0000000017127984 */ /* 0x000ea80000000a00 */
[----:B------:R-:W-:Y:S04]  /*0670*/  LDS.64 R22, [R5+0x18] ;  /* 0x0000180005167984 */ /* 0x000fe80000000a00 */
[----:B------:R-:W3:Y:S01]  /*0680*/  LDS.64 R24, [R24] ;  /* 0x0000000018187984 */ /* 0x000ee20000000a00 */
[----:B0-----:R-:W-:-:S08]  /*0690*/  DFMA R10, R26, R10, R20 ;  /* 0x0000000a1a0a722b */ /* 0x001fd00000000014 */
[----:B-1----:R-:W-:-:S08]  /*06a0*/  DFMA R10, R12, R14, R10 ;  /* 0x0000000e0c0a722b */ /* 0x002fd0000000000a */
[----:B--2---:R-:W-:-:S08]  /*06b0*/  DFMA R10, R16, R18, R10 ;  /* 0x00000012100a722b */ /* 0x004fd0000000000a */
[----:B---3--:R-:W-:-:S11]  /*06c0*/  DFMA R20, R22, R24, R10 ;  /* 0x000000181614722b */ /* 0x008fd6000000000a */
.L_x_3:
[----:B------:R-:W-:Y:S05]  /*06d0*/  @!P1 BRA `(.L_x_2) ;  /* 0x0000000000609947 */ /* 0x000fea0003800000 */
[----:B------:R-:W-:Y:S02]  /*06e0*/  ISETP.NE.AND P0, PT, R6, 0x1, PT ;  /* 0x000000010600780c */ /* 0x000fe40003f05270 */
[----:B------:R-:W-:-:S04]  /*06f0*/  LOP3.LUT R0, R0, 0x1, RZ, 0xc0, !PT ;  /* 0x0000000100007812 */ /* 0x000fc800078ec0ff */
[----:B------:R-:W-:-:S07]  /*0700*/  ISETP.NE.U32.AND P1, PT, R0, 0x1, PT ;  /* 0x000000010000780c */ /* 0x000fce0003f25070 */
[----:B------:R-:W-:Y:S06]  /*0710*/  @!P0 BRA `(.L_x_4) ;  /* 0x0000000000308947 */ /* 0x000fec0003800000 */
[----:B------:R-:W-:Y:S02]  /*0720*/  IMAD.IADD R0, R4, 0x1, R7 ;  /* 0x0000000104007824 */ /* 0x000fe400078e0207 */
[C---:B------:R-:W-:Y:S01]  /*0730*/  IMAD R5, R7.reuse, R2, R3 ;  /* 0x0000000207057224 */ /* 0x040fe200078e0203 */
[----:B------:R-:W-:Y:S02]  /*0740*/  IADD3 R7, PT, PT, R7, 0x2, RZ ;  /* 0x0000000207077810 */ /* 0x000fe40007ffe0ff */
[----:B------:R-:W-:Y:S02]  /*0750*/  LEA R0, R0, UR4, 0x3 ;  /* 0x0000000400007c11 */ /* 0x000fe4000f8e18ff */
[----:B------:R-:W-:-:S03]  /*0760*/  LEA R5, R5, UR5, 0x3 ;  /* 0x0000000505057c11 */ /* 0x000fc6000f8e18ff */
[----:B------:R-:W-:Y:S02]  /*0770*/  LDS.64 R10, [R0] ;  /* 0x00000000000a7984 */ /* 0x000fe40000000a00 */
[----:B------:R-:W-:Y:S02]  /*0780*/  IMAD R16, R2, 0x8, R5 ;  /* 0x0000000802107824 */ /* 0x000fe400078e0205 */
[----:B------:R-:W0:Y:S04]  /*0790*/  LDS.64 R12, [R5] ;  /* 0x00000000050c7984 */ /* 0x000e280000000a00 */
[----:B------:R-:W-:Y:S04]  /*07a0*/  LDS.64 R14, [R0+0x8] ;  /* 0x00000800000e7984 */ /* 0x000fe80000000a00 */
[----:B------:R-:W1:Y:S01]  /*07b0*/  LDS.64 R16, [R16] ;  /* 0x0000000010107984 */ /* 0x000e620000000a00 */
[----:B0-----:R-:W-:-:S08]  /*07c0*/  DFMA R10, R10, R12, R20 ;  /* 0x0000000c0a0a722b */ /* 0x001fd00000000014 */
[----:B-1----:R-:W-:-:S11]  /*07d0*/  DFMA R20, R14, R16, R10 ;  /* 0x000000100e14722b */ /* 0x002fd6000000000a */
.L_x_4:
[----:B------:R-:W-:Y:S05]  /*07e0*/  @P1 BRA `(.L_x_2) ;  /* 0x00000000001c1947 */ /* 0x000fea0003800000 */
[----:B------:R-:W-:Y:S02]  /*07f0*/  IMAD.IADD R4, R4, 0x1, R7 ;  /* 0x0000000104047824 */ /* 0x000fe400078e0207 */
[----:B------:R-:W-:-:S03]  /*0800*/  IMAD R3, R7, R2, R3 ;  /* 0x0000000207037224 */ /* 0x000fc600078e0203 */
[----:B------:R-:W-:Y:S02]  /*0810*/  LEA R2, R4, UR4, 0x3 ;  /* 0x0000000404027c11 */ /* 0x000fe4000f8e18ff */
[----:B------:R-:W-:-:S04]  /*0820*/  LEA R4, R3, UR5, 0x3 ;  /* 0x0000000503047c11 */ /* 0x000fc8000f8e18ff */
[----:B------:R-:W-:Y:S04]  /*0830*/  LDS.64 R2, [R2] ;  /* 0x0000000002027984 */ /* 0x000fe80000000a00 */
[----:B------:R-:W0:Y:S02]  /*0840*/  LDS.64 R4, [R4] ;  /* 0x0000000004047984 */ /* 0x000e240000000a00 */
[----:B0-----:R-:W-:-:S11]  /*0850*/  DFMA R20, R2, R4, R20 ;  /* 0x000000040214722b */ /* 0x001fd60000000014 */
.L_x_2:
[----:B------:R-:W-:Y:S01]  /*0860*/  STG.E.64 desc[UR8][R8.64], R20 ;  /* 0x0000001408007986 */ /* 0x000fe2000c101b08 */
[----:B------:R-:W-:Y:S05]  /*0870*/  EXIT ;  /* 0x000000000000794d */ /* 0x000fea0003800000 */
.L_x_5:
[----:B------:R-:W-:-:S00]  /*0880*/  BRA `(.L_x_5) ;  /* 0xfffffffc00fc7947 */ /* 0x000fc0000383ffff */
[----:B------:R-:W-:-:S00]  /*0890*/  NOP ;  /* 0x0000000000007918 */ /* 0x000fc00000000000 */
        /* <DEDUP_REMOVED lines=14> */
.L_x_6:


//--------------------- .nv.shared._Z15MatrixMulKernelPdS_S_iii --------------------------
	.section	.nv.shared._Z15MatrixMulKernelPdS_S_iii,"aw",@nobits
	.sectionflags	@""
	.align	8
.nv.shared._Z15MatrixMulKernelPdS_S_iii:
	.zero		8768


//--------------------- .nv.shared.reserved.0     --------------------------
	.section	.nv.shared.reserved.0,"aw",@nobits
	.weak		__nv_reservedSMEM_offset_0_alias
	.size		__nv_reservedSMEM_offset_0_alias, 0, 64
	.other		__nv_reservedSMEM_offset_0_alias,@"STO_CUDA_RESERVED_SHARED STV_DEFAULT"
__nv_reservedSMEM_offset_0_alias:
	.zero		0
	.zero		64


//--------------------- .nv.constant0._Z15MatrixMulKernelPdS_S_iii --------------------------
	.section	.nv.constant0._Z15MatrixMulKernelPdS_S_iii,"a",@progbits
	.sectionflags	@""
	.align	4
.nv.constant0._Z15MatrixMulKernelPdS_S_iii:
	.zero		932


//--------------------- SYMBOLS --------------------------

	.type		.nv.reservedSmem.offset0,@object
	.size		.nv.reservedSmem.offset0,0x4
	.type		.nv.reservedSmem.cap,@object
	.size		.nv.reservedSmem.cap,0x4
